//
// Generated by NVIDIA NVVM Compiler
//
// Compiler Build ID: CL-36424714
// Cuda compilation tools, release 13.0, V13.0.88
// Based on NVVM 20.0.0
//

.version 9.0
.target sm_100
.address_size 64

	// .globl	_Z5indexPfS_S_

.visible .entry _Z5indexPfS_S_(
	.param .u64 .ptr .align 1 _Z5indexPfS_S__param_0,
	.param .u64 .ptr .align 1 _Z5indexPfS_S__param_1,
	.param .u64 .ptr .align 1 _Z5indexPfS_S__param_2
)
{
	.reg .b32 	%r<5>;
	.reg .b32 	%f<4>;
	.reg .b64 	%rd<11>;

	ld.param.u64 	%rd1, [_Z5indexPfS_S__param_0];
	ld.param.u64 	%rd2, [_Z5indexPfS_S__param_1];
	ld.param.u64 	%rd3, [_Z5indexPfS_S__param_2];
	cvta.to.global.u64 	%rd4, %rd3;
	cvta.to.global.u64 	%rd5, %rd2;
	cvta.to.global.u64 	%rd6, %rd1;
	mov.u32 	%r1, %ntid.x;
	mov.u32 	%r2, %ctaid.x;
	mov.u32 	%r3, %tid.x;
	mad.lo.s32 	%r4, %r1, %r2, %r3;
	mul.wide.s32 	%rd7, %r4, 4;
	add.s64 	%rd8, %rd6, %rd7;
	ld.global.f32 	%f1, [%rd8];
	add.s64 	%rd9, %rd5, %rd7;
	ld.global.f32 	%f2, [%rd9];
	add.f32 	%f3, %f1, %f2;
	add.s64 	%rd10, %rd4, %rd7;
	st.global.f32 	[%rd10], %f3;
	ret;

}
	// .globl	_Z4inItPfS_
.visible .entry _Z4inItPfS_(
	.param .u64 .ptr .align 1 _Z4inItPfS__param_0,
	.param .u64 .ptr .align 1 _Z4inItPfS__param_1
)
{
	.reg .b32 	%r<7>;
	.reg .b32 	%f<3>;
	.reg .b64 	%rd<8>;

	ld.param.u64 	%rd1, [_Z4inItPfS__param_0];
	ld.param.u64 	%rd2, [_Z4inItPfS__param_1];
	cvta.to.global.u64 	%rd3, %rd2;
	cvta.to.global.u64 	%rd4, %rd1;
	mov.u32 	%r1, %ntid.x;
	mov.u32 	%r2, %ctaid.x;
	mov.u32 	%r3, %tid.x;
	mad.lo.s32 	%r4, %r1, %r2, %r3;
	shl.b32 	%r5, %r4, 1;
	cvt.rn.f32.s32 	%f1, %r5;
	mul.wide.s32 	%rd5, %r4, 4;
	add.s64 	%rd6, %rd4, %rd5;
	st.global.f32 	[%rd6], %f1;
	sub.s32 	%r6, 10000, %r4;
	cvt.rn.f32.s32 	%f2, %r6;
	add.s64 	%rd7, %rd3, %rd5;
	st.global.f32 	[%rd7], %f2;
	ret;

}


// ===== COMPILED SASS (sm_100) =====

	.target	sm_100

	.elftype	@"ET_EXEC"


//--------------------- .note.nv.tkinfo           --------------------------
	.section	.note.nv.tkinfo,"",@"SHT_NOTE"
	.sectionflags	@"SHF_NOTE_NV_TKINFO"
	.tkinfo
        /*0018*/ 	.word	0x00000002
        /*0030*/ 	.string	""
        /*0030*/ 	.string	"ptxas"
        /*0030*/ 	.string	"Cuda compilation tools, release 13.0, V13.0.88"
        /*0030*/ 	.string	"Build cuda_13.0.r13.0/compiler.36424714_0"
        /*0030*/ 	.string	"-arch sm_100 -m 64 "



//--------------------- .note.nv.cuinfo           --------------------------
	.section	.note.nv.cuinfo,"",@"SHT_NOTE"
	.sectionflags	@"SHF_NOTE_NV_CUINFO"
        /*0018*/ 	.short	0x0002
        /*001a*/ 	.short	0x0064
        /*001c*/ 	.short	0x0082
	.zero		2


//--------------------- .nv.info                  --------------------------
	.section	.nv.info,"",@"SHT_CUDA_INFO"
	.align	4


	//----- nvinfo : EIATTR_REGCOUNT
	.align		4
        /*0000*/ 	.byte	0x04, 0x2f
        /*0002*/ 	.short	(.L_1 - .L_0)
	.align		4
.L_0:
        /*0004*/ 	.word	index@(_Z5indexPfS_S_)
        /*0008*/ 	.word	0x0000000c


	//----- nvinfo : EIATTR_FRAME_SIZE
	.align		4
.L_1:
        /*000c*/ 	.byte	0x04, 0x11
        /*000e*/ 	.short	(.L_3 - .L_2)
	.align		4
.L_2:
        /*0010*/ 	.word	index@(_Z5indexPfS_S_)
        /*0014*/ 	.word	0x00000000


	//----- nvinfo : EIATTR_REGCOUNT
	.align		4
.L_3:
        /*0018*/ 	.byte	0x04, 0x2f
        /*001a*/ 	.short	(.L_5 - .L_4)
	.align		4
.L_4:
        /*001c*/ 	.word	index@(_Z4inItPfS_)
        /*0020*/ 	.word	0x0000000c


	//----- nvinfo : EIATTR_FRAME_SIZE
	.align		4
.L_5:
        /*0024*/ 	.byte	0x04, 0x11
        /*0026*/ 	.short	(.L_7 - .L_6)
	.align		4
.L_6:
        /*0028*/ 	.word	index@(_Z4inItPfS_)
        /*002c*/ 	.word	0x00000000


	//----- nvinfo : EIATTR_MIN_STACK_SIZE
	.align		4
.L_7:
        /*0030*/ 	.byte	0x04, 0x12
        /*0032*/ 	.short	(.L_9 - .L_8)
	.align		4
.L_8:
        /*0034*/ 	.word	index@(_Z4inItPfS_)
        /*0038*/ 	.word	0x00000000


	//----- nvinfo : EIATTR_MIN_STACK_SIZE
	.align		4
.L_9:
        /*003c*/ 	.byte	0x04, 0x12
        /*003e*/ 	.short	(.L_11 - .L_10)
	.align		4
.L_10:
        /*0040*/ 	.word	index@(_Z5indexPfS_S_)
        /*0044*/ 	.word	0x00000000
.L_11:


//--------------------- .nv.compat                --------------------------
	.section	.nv.compat,"",@"SHT_CUDA_COMPAT_INFO"
	.align	4
        /*0000*/ 	.byte	0x02, 0x09, 0x00, 0x00, 0x02, 0x02, 0x01, 0x00, 0x02, 0x05, 0x05, 0x00, 0x03, 0x07, 0x01, 0x01
        /*0010*/ 	.byte	0x02, 0x03, 0x00, 0x00, 0x02, 0x06, 0x01, 0x00, 0x04, 0x0b, 0x08, 0x00, 0x09, 0x00, 0x00, 0x00
        /*0020*/ 	.byte	0x00, 0x00, 0x00, 0x00


//--------------------- .nv.info._Z4inItPfS_      --------------------------
	.section	.nv.info._Z4inItPfS_,"",@"SHT_CUDA_INFO"
	.sectionflags	@""
	.align	4


	//----- nvinfo : EIATTR_CUDA_API_VERSION
	.align		4
        /*0000*/ 	.byte	0x04, 0x37
        /*0002*/ 	.short	(.L_13 - .L_12)
.L_12:
        /*0004*/ 	.word	0x00000082


	//----- nvinfo : EIATTR_KPARAM_INFO
	.align		4
.L_13:
        /*0008*/ 	.byte	0x04, 0x17
        /*000a*/ 	.short	(.L_15 - .L_14)
.L_14:
        /*000c*/ 	.word	0x00000000
        /*0010*/ 	.short	0x0001
        /*0012*/ 	.short	0x0008
        /*0014*/ 	.byte	0x00, 0xf5, 0x21, 0x00


	//----- nvinfo : EIATTR_KPARAM_INFO
	.align		4
.L_15:
        /*0018*/ 	.byte	0x04, 0x17
        /*001a*/ 	.short	(.L_17 - .L_16)
.L_16:
        /*001c*/ 	.word	0x00000000
        /*0020*/ 	.short	0x0000
        /*0022*/ 	.short	0x0000
        /*0024*/ 	.byte	0x00, 0xf5, 0x21, 0x00


	//----- nvinfo : EIATTR_SPARSE_MMA_MASK
	.align		4
.L_17:
        /*0028*/ 	.byte	0x03, 0x50
        /*002a*/ 	.short	0x0000


	//----- nvinfo : EIATTR_MAXREG_COUNT
	.align		4
        /*002c*/ 	.byte	0x03, 0x1b
        /*002e*/ 	.short	0x00ff


	//----- nvinfo : EIATTR_MERCURY_ISA_VERSION
	.align		4
        /*0030*/ 	.byte	0x03, 0x5f
        /*0032*/ 	.short	0x0101


	//----- nvinfo : EIATTR_VRC_CTA_INIT_COUNT
	.align		4
        /*0034*/ 	.byte	0x02, 0x4a
	.zero		1
	.zero		1


	//----- nvinfo : EIATTR_EXIT_INSTR_OFFSETS
	.align		4
        /*0038*/ 	.byte	0x04, 0x1c
        /*003a*/ 	.short	(.L_19 - .L_18)


	//   ....[0]....
.L_18:
        /*003c*/ 	.word	0x00000100


	//----- nvinfo : EIATTR_CBANK_PARAM_SIZE
	.align		4
.L_19:
        /*0040*/ 	.byte	0x03, 0x19
        /*0042*/ 	.short	0x0010


	//----- nvinfo : EIATTR_PARAM_CBANK
	.align		4
        /*0044*/ 	.byte	0x04, 0x0a
        /*0046*/ 	.short	(.L_21 - .L_20)
	.align		4
.L_20:
        /*0048*/ 	.word	index@(.nv.constant0._Z4inItPfS_)
        /*004c*/ 	.short	0x0380
        /*004e*/ 	.short	0x0010


	//----- nvinfo : EIATTR_SW_WAR
	.align		4
.L_21:
        /*0050*/ 	.byte	0x04, 0x36
        /*0052*/ 	.short	(.L_23 - .L_22)
.L_22:
        /*0054*/ 	.word	0x00000008
.L_23:


//--------------------- .nv.info._Z5indexPfS_S_   --------------------------
	.section	.nv.info._Z5indexPfS_S_,"",@"SHT_CUDA_INFO"
	.sectionflags	@""
	.align	4


	//----- nvinfo : EIATTR_CUDA_API_VERSION
	.align		4
        /*0000*/ 	.byte	0x04, 0x37
        /*0002*/ 	.short	(.L_25 - .L_24)
.L_24:
        /*0004*/ 	.word	0x00000082


	//----- nvinfo : EIATTR_KPARAM_INFO
	.align		4
.L_25:
        /*0008*/ 	.byte	0x04, 0x17
        /*000a*/ 	.short	(.L_27 - .L_26)
.L_26:
        /*000c*/ 	.word	0x00000000
        /*0010*/ 	.short	0x0002
        /*0012*/ 	.short	0x0010
        /*0014*/ 	.byte	0x00, 0xf5, 0x21, 0x00


	//----- nvinfo : EIATTR_KPARAM_INFO
	.align		4
.L_27:
        /*0018*/ 	.byte	0x04, 0x17
        /*001a*/ 	.short	(.L_29 - .L_28)
.L_28:
        /*001c*/ 	.word	0x00000000
        /*0020*/ 	.short	0x0001
        /*0022*/ 	.short	0x0008
        /*0024*/ 	.byte	0x00, 0xf5, 0x21, 0x00


	//----- nvinfo : EIATTR_KPARAM_INFO
	.align		4
.L_29:
        /*0028*/ 	.byte	0x04, 0x17
        /*002a*/ 	.short	(.L_31 - .L_30)
.L_30:
        /*002c*/ 	.word	0x00000000
        /*0030*/ 	.short	0x0000
        /*0032*/ 	.short	0x0000
        /*0034*/ 	.byte	0x00, 0xf5, 0x21, 0x00


	//----- nvinfo : EIATTR_SPARSE_MMA_MASK
	.align		4
.L_31:
        /*0038*/ 	.byte	0x03, 0x50
        /*003a*/ 	.short	0x0000


	//----- nvinfo : EIATTR_MAXREG_COUNT
	.align		4
        /*003c*/ 	.byte	0x03, 0x1b
        /*003e*/ 	.short	0x00ff


	//----- nvinfo : EIATTR_MERCURY_ISA_VERSION
	.align		4
        /*0040*/ 	.byte	0x03, 0x5f
        /*0042*/ 	.short	0x0101


	//----- nvinfo : EIATTR_VRC_CTA_INIT_COUNT
	.align		4
        /*0044*/ 	.byte	0x02, 0x4a
	.zero		1
	.zero		1


	//----- nvinfo : EIATTR_EXIT_INSTR_OFFSETS
	.align		4
        /*0048*/ 	.byte	0x04, 0x1c
        /*004a*/ 	.short	(.L_33 - .L_32)


	//   ....[0]....
.L_32:
        /*004c*/ 	.word	0x00000100


	//----- nvinfo : EIATTR_CBANK_PARAM_SIZE
	.align		4
.L_33:
        /*0050*/ 	.byte	0x03, 0x19
        /*0052*/ 	.short	0x0018


	//----- nvinfo : EIATTR_PARAM_CBANK
	.align		4
        /*0054*/ 	.byte	0x04, 0x0a
        /*0056*/ 	.short	(.L_35 - .L_34)
	.align		4
.L_34:
        /*0058*/ 	.word	index@(.nv.constant0._Z5indexPfS_S_)
        /*005c*/ 	.short	0x0380
        /*005e*/ 	.short	0x0018


	//----- nvinfo : EIATTR_SW_WAR
	.align		4
.L_35:
        /*0060*/ 	.byte	0x04, 0x36
        /*0062*/ 	.short	(.L_37 - .L_36)
.L_36:
        /*0064*/ 	.word	0x00000008
.L_37:


//--------------------- .nv.callgraph             --------------------------
	.section	.nv.callgraph,"",@"SHT_CUDA_CALLGRAPH"
	.align	4
	.sectionentsize	8
	.align		4
        /*0000*/ 	.word	0x00000000
	.align		4
        /*0004*/ 	.word	0xffffffff
	.align		4
        /*0008*/ 	.word	0x00000000
	.align		4
        /*000c*/ 	.word	0xfffffffe
	.align		4
        /*0010*/ 	.word	0x00000000
	.align		4
        /*0014*/ 	.word	0xfffffffd
	.align		4
        /*0018*/ 	.word	0x00000000
	.align		4
        /*001c*/ 	.word	0xfffffffc


//--------------------- .text._Z4inItPfS_         --------------------------
	.section	.text._Z4inItPfS_,"ax",@progbits
	.align	128
        .global         _Z4inItPfS_
        .type           _Z4inItPfS_,@function
        .size           _Z4inItPfS_,(.L_x_2 - _Z4inItPfS_)
        .other          _Z4inItPfS_,@"STO_CUDA_ENTRY STV_DEFAULT"
_Z4inItPfS_:
.text._Z4inItPfS_:
[----:B------:R-:W-:Y:S01]  /*0000*/  LDC R1, c[0x0][0x37c] ;  /* 0x0000df00ff017b82 */ /* 0x000fe20000000800 */
[----:B------:R-:W0:Y:S01]  /*0010*/  S2R R7, SR_CTAID.X ;  /* 0x0000000000077919 */ /* 0x000e220000002500 */
[----:B------:R-:W0:Y:S06]  /*0020*/  LDCU UR6, c[0x0][0x360] ;  /* 0x00006c00ff0677ac */ /* 0x000e2c0008000800 */
[----:B------:R-:W1:Y:S01]  /*0030*/  LDC.64 R2, c[0x0][0x380] ;  /* 0x0000e000ff027b82 */ /* 0x000e620000000a00 */
[----:B------:R-:W0:Y:S01]  /*0040*/  S2R R0, SR_TID.X ;  /* 0x0000000000007919 */ /* 0x000e220000002100 */
[----:B------:R-:W2:Y:S06]  /*0050*/  LDCU.64 UR4, c[0x0][0x358] ;  /* 0x00006b00ff0477ac */ /* 0x000eac0008000a00 */
[----:B------:R-:W3:Y:S01]  /*0060*/  LDC.64 R4, c[0x0][0x388] ;  /* 0x0000e200ff047b82 */ /* 0x000ee20000000a00 */
[----:B0-----:R-:W-:-:S04]  /*0070*/  IMAD R7, R7, UR6, R0 ;  /* 0x0000000607077c24 */ /* 0x001fc8000f8e0200 */
[C---:B-1----:R-:W-:Y:S01]  /*0080*/  IMAD.WIDE R2, R7.reuse, 0x4, R2 ;  /* 0x0000000407027825 */ /* 0x042fe200078e0202 */
[C---:B------:R-:W-:Y:S02]  /*0090*/  SHF.L.U32 R0, R7.reuse, 0x1, RZ ;  /* 0x0000000107007819 */ /* 0x040fe400000006ff */
[C---:B------:R-:W-:Y:S01]  /*00a0*/  IADD3 R6, PT, PT, -R7.reuse, 0x2710, RZ ;  /* 0x0000271007067810 */ /* 0x040fe20007ffe1ff */
[----:B---3--:R-:W-:Y:S01]  /*00b0*/  IMAD.WIDE R4, R7, 0x4, R4 ;  /* 0x0000000407047825 */ /* 0x008fe200078e0204 */
[----:B------:R-:W-:Y:S02]  /*00c0*/  I2FP.F32.S32 R7, R0 ;  /* 0x0000000000077245 */ /* 0x000fe40000201400 */
[----:B------:R-:W-:-:S03]  /*00d0*/  I2FP.F32.S32 R9, R6 ;  /* 0x0000000600097245 */ /* 0x000fc60000201400 */
[----:B--2---:R-:W-:Y:S04]  /*00e0*/  STG.E desc[UR4][R2.64], R7 ;  /* 0x0000000702007986 */ /* 0x004fe8000c101904 */
[----:B------:R-:W-:Y:S01]  /*00f0*/  STG.E desc[UR4][R4.64], R9 ;  /* 0x0000000904007986 */ /* 0x000fe2000c101904 */
[----:B------:R-:W-:Y:S05]  /*0100*/  EXIT ;  /* 0x000000000000794d */ /* 0x000fea0003800000 */
.L_x_0:
[----:B------:R-:W-:-:S00]  /*0110*/  BRA `(.L_x_0) ;  /* 0xfffffffc00fc7947 */ /* 0x000fc0000383ffff */
[----:B------:R-:W-:-:S00]  /*0120*/  NOP ;  /* 0x0000000000007918 */ /* 0x000fc00000000000 */
        /* <DEDUP_REMOVED lines=13> */
.L_x_2:


//--------------------- .text._Z5indexPfS_S_      --------------------------
	.section	.text._Z5indexPfS_S_,"ax",@progbits
	.align	128
        .global         _Z5indexPfS_S_
        .type           _Z5indexPfS_S_,@function
        .size           _Z5indexPfS_S_,(.L_x_3 - _Z5indexPfS_S_)
        .other          _Z5indexPfS_S_,@"STO_CUDA_ENTRY STV_DEFAULT"
_Z5indexPfS_S_:
.text._Z5indexPfS_S_:
[----:B------:R-:W-:Y:S01]  /*0000*/  LDC R1, c[0x0][0x37c] ;  /* 0x0000df00ff017b82 */ /* 0x000fe20000000800 */
[----:B------:R-:W0:Y:S07]  /*0010*/  S2R R9, SR_CTAID.X ;  /* 0x0000000000097919 */ /* 0x000e2e0000002500 */
[----:B------:R-:W1:Y:S01]  /*0020*/  LDC.64 R2, c[0x0][0x380] ;  /* 0x0000e000ff027b82 */ /* 0x000e620000000a00 */
[----:B------:R-:W0:Y:S01]  /*0030*/  LDCU UR6, c[0x0][0x360] ;  /* 0x00006c00ff0677ac */ /* 0x000e220008000800 */
[----:B------:R-:W0:Y:S01]  /*0040*/  S2R R0, SR_TID.X ;  /* 0x0000000000007919 */ /* 0x000e220000002100 */
[----:B------:R-:W2:Y:S05]  /*0050*/  LDCU.64 UR4, c[0x0][0x358] ;  /* 0x00006b00ff0477ac */ /* 0x000eaa0008000a00 */
[----:B------:R-:W3:Y:S08]  /*0060*/  LDC.64 R4, c[0x0][0x388] ;  /* 0x0000e200ff047b82 */ /* 0x000ef00000000a00 */
[----:B------:R-:W4:Y:S01]  /*0070*/  LDC.64 R6, c[0x0][0x390] ;  /* 0x0000e400ff067b82 */ /* 0x000f220000000a00 */
[----:B0-----:R-:W-:-:S04]  /*0080*/  IMAD R9, R9, UR6, R0 ;  /* 0x0000000609097c24 */ /* 0x001fc8000f8e0200 */
[----:B-1----:R-:W-:-:S04]  /*0090*/  IMAD.WIDE R2, R9, 0x4, R2 ;  /* 0x0000000409027825 */ /* 0x002fc800078e0202 */
[C---:B---3--:R-:W-:Y:S02]  /*00a0*/  IMAD.WIDE R4, R9.reuse, 0x4, R4 ;  /* 0x0000000409047825 */ /* 0x048fe400078e0204 */
[----:B--2---:R-:W2:Y:S04]  /*00b0*/  LDG.E R2, desc[UR4][R2.64] ;  /* 0x0000000402027981 */ /* 0x004ea8000c1e1900 */
[----:B------:R-:W2:Y:S01]  /*00c0*/  LDG.E R5, desc[UR4][R4.64] ;  /* 0x0000000404057981 */ /* 0x000ea2000c1e1900 */
[----:B----4-:R-:W-:-:S04]  /*00d0*/  IMAD.WIDE R6, R9, 0x4, R6 ;  /* 0x0000000409067825 */ /* 0x010fc800078e0206 */
[----:B--2---:R-:W-:-:S05]  /*00e0*/  FADD R9, R2, R5 ;  /* 0x0000000502097221 */ /* 0x004fca0000000000 */
[----:B------:R-:W-:Y:S01]  /*00f0*/  STG.E desc[UR4][R6.64], R9 ;  /* 0x0000000906007986 */ /* 0x000fe2000c101904 */
[----:B------:R-:W-:Y:S05]  /*0100*/  EXIT ;  /* 0x000000000000794d */ /* 0x000fea0003800000 */
.L_x_1:
        /* <DEDUP_REMOVED lines=15> */
.L_x_3:


//--------------------- .nv.shared.reserved.0     --------------------------
	.section	.nv.shared.reserved.0,"aw",@nobits
	.weak		__nv_reservedSMEM_offset_0_alias
	.size		__nv_reservedSMEM_offset_0_alias, 0, 64
	.other		__nv_reservedSMEM_offset_0_alias,@"STO_CUDA_RESERVED_SHARED STV_DEFAULT"
__nv_reservedSMEM_offset_0_alias:
	.zero		0
	.zero		64


//--------------------- .nv.constant0._Z4inItPfS_ --------------------------
	.section	.nv.constant0._Z4inItPfS_,"a",@progbits
	.sectionflags	@""
	.align	4
.nv.constant0._Z4inItPfS_:
	.zero		912


//--------------------- .nv.constant0._Z5indexPfS_S_ --------------------------
	.section	.nv.constant0._Z5indexPfS_S_,"a",@progbits
	.sectionflags	@""
	.align	4
.nv.constant0._Z5indexPfS_S_:
	.zero		920


//--------------------- SYMBOLS --------------------------

	.type		.nv.reservedSmem.offset0,@object
	.size		.nv.reservedSmem.offset0,0x4
